//
// Generated by NVIDIA NVVM Compiler
//
// Compiler Build ID: CL-36424714
// Cuda compilation tools, release 13.0, V13.0.88
// Based on NVVM 20.0.0
//

.version 9.0
.target sm_100
.address_size 64

	// .globl	_Z9matrixMulPiS_S_i

.visible .entry _Z9matrixMulPiS_S_i(
	.param .u64 .ptr .align 1 _Z9matrixMulPiS_S_i_param_0,
	.param .u64 .ptr .align 1 _Z9matrixMulPiS_S_i_param_1,
	.param .u64 .ptr .align 1 _Z9matrixMulPiS_S_i_param_2,
	.param .u32 _Z9matrixMulPiS_S_i_param_3
)
{
	.reg .pred 	%p<10>;
	.reg .b32 	%r<85>;
	.reg .b64 	%rd<118>;

	ld.param.u64 	%rd26, [_Z9matrixMulPiS_S_i_param_0];
	ld.param.u64 	%rd27, [_Z9matrixMulPiS_S_i_param_1];
	ld.param.u32 	%r17, [_Z9matrixMulPiS_S_i_param_3];
	cvta.to.global.u64 	%rd1, %rd27;
	cvta.to.global.u64 	%rd2, %rd26;
	mov.u32 	%r18, %ctaid.y;
	mov.u32 	%r19, %ntid.y;
	mov.u32 	%r20, %tid.y;
	mad.lo.s32 	%r1, %r18, %r19, %r20;
	mov.u32 	%r21, %ctaid.x;
	mov.u32 	%r22, %ntid.x;
	mov.u32 	%r23, %tid.x;
	mad.lo.s32 	%r2, %r21, %r22, %r23;
	max.s32 	%r24, %r1, %r2;
	setp.ge.s32 	%p1, %r24, %r17;
	@%p1 bra 	$L__BB0_13;
	mul.lo.s32 	%r3, %r17, %r1;
	and.b32  	%r4, %r17, 7;
	setp.lt.u32 	%p2, %r17, 8;
	mov.b64 	%rd117, 0;
	mov.b32 	%r83, 0;
	@%p2 bra 	$L__BB0_4;
	and.b32  	%r83, %r17, 2147483640;
	neg.s32 	%r81, %r83;
	mul.wide.s32 	%rd31, %r17, 4;
	add.s64 	%rd3, %rd1, %rd31;
	mul.wide.s32 	%rd32, %r17, 8;
	add.s64 	%rd4, %rd1, %rd32;
	mul.wide.s32 	%rd33, %r17, 12;
	add.s64 	%rd5, %rd1, %rd33;
	mul.wide.s32 	%rd34, %r17, 16;
	add.s64 	%rd6, %rd1, %rd34;
	mul.wide.s32 	%rd35, %r17, 20;
	add.s64 	%rd7, %rd1, %rd35;
	mul.wide.s32 	%rd36, %r17, 24;
	add.s64 	%rd8, %rd1, %rd36;
	mul.wide.s32 	%rd37, %r17, 28;
	add.s64 	%rd9, %rd1, %rd37;
	mul.wide.u32 	%rd38, %r3, 4;
	add.s64 	%rd39, %rd38, %rd2;
	add.s64 	%rd109, %rd39, 16;
	mov.b64 	%rd117, 0;
	mov.u32 	%r80, %r2;
$L__BB0_3:
	.pragma "nounroll";
	mul.wide.s32 	%rd40, %r80, 4;
	add.s64 	%rd41, %rd3, %rd40;
	add.s64 	%rd42, %rd4, %rd40;
	add.s64 	%rd43, %rd5, %rd40;
	add.s64 	%rd44, %rd6, %rd40;
	add.s64 	%rd45, %rd7, %rd40;
	add.s64 	%rd46, %rd8, %rd40;
	add.s64 	%rd47, %rd9, %rd40;
	add.s64 	%rd48, %rd1, %rd40;
	ld.global.u32 	%r26, [%rd109+-16];
	ld.global.u32 	%r27, [%rd48];
	mul.lo.s32 	%r28, %r27, %r26;
	cvt.s64.s32 	%rd49, %r28;
	add.s64 	%rd50, %rd117, %rd49;
	ld.global.u32 	%r29, [%rd109+-12];
	ld.global.u32 	%r30, [%rd41];
	mul.lo.s32 	%r31, %r30, %r29;
	cvt.s64.s32 	%rd51, %r31;
	add.s64 	%rd52, %rd50, %rd51;
	ld.global.u32 	%r32, [%rd109+-8];
	ld.global.u32 	%r33, [%rd42];
	mul.lo.s32 	%r34, %r33, %r32;
	cvt.s64.s32 	%rd53, %r34;
	add.s64 	%rd54, %rd52, %rd53;
	ld.global.u32 	%r35, [%rd109+-4];
	ld.global.u32 	%r36, [%rd43];
	mul.lo.s32 	%r37, %r36, %r35;
	cvt.s64.s32 	%rd55, %r37;
	add.s64 	%rd56, %rd54, %rd55;
	ld.global.u32 	%r38, [%rd109];
	ld.global.u32 	%r39, [%rd44];
	mul.lo.s32 	%r40, %r39, %r38;
	cvt.s64.s32 	%rd57, %r40;
	add.s64 	%rd58, %rd56, %rd57;
	ld.global.u32 	%r41, [%rd109+4];
	ld.global.u32 	%r42, [%rd45];
	mul.lo.s32 	%r43, %r42, %r41;
	cvt.s64.s32 	%rd59, %r43;
	add.s64 	%rd60, %rd58, %rd59;
	ld.global.u32 	%r44, [%rd109+8];
	ld.global.u32 	%r45, [%rd46];
	mul.lo.s32 	%r46, %r45, %r44;
	cvt.s64.s32 	%rd61, %r46;
	add.s64 	%rd62, %rd60, %rd61;
	ld.global.u32 	%r47, [%rd109+12];
	ld.global.u32 	%r48, [%rd47];
	mul.lo.s32 	%r49, %r48, %r47;
	cvt.s64.s32 	%rd63, %r49;
	add.s64 	%rd117, %rd62, %rd63;
	add.s32 	%r81, %r81, 8;
	shl.b32 	%r50, %r17, 3;
	add.s32 	%r80, %r80, %r50;
	add.s64 	%rd109, %rd109, 32;
	setp.ne.s32 	%p3, %r81, 0;
	@%p3 bra 	$L__BB0_3;
$L__BB0_4:
	setp.eq.s32 	%p4, %r4, 0;
	@%p4 bra 	$L__BB0_12;
	and.b32  	%r12, %r17, 3;
	setp.lt.u32 	%p5, %r4, 4;
	@%p5 bra 	$L__BB0_7;
	add.s32 	%r51, %r83, %r3;
	mul.wide.u32 	%rd65, %r51, 4;
	add.s64 	%rd66, %rd2, %rd65;
	ld.global.u32 	%r52, [%rd66];
	mad.lo.s32 	%r53, %r83, %r17, %r2;
	mul.wide.s32 	%rd67, %r53, 4;
	add.s64 	%rd68, %rd1, %rd67;
	ld.global.u32 	%r54, [%rd68];
	mul.lo.s32 	%r55, %r54, %r52;
	cvt.s64.s32 	%rd69, %r55;
	add.s64 	%rd70, %rd117, %rd69;
	cvt.u64.u32 	%rd71, %r3;
	cvt.u64.u32 	%rd72, %r83;
	add.s64 	%rd73, %rd72, %rd71;
	shl.b64 	%rd74, %rd73, 2;
	add.s64 	%rd75, %rd2, %rd74;
	ld.global.u32 	%r56, [%rd75+4];
	mul.wide.s32 	%rd76, %r17, 4;
	add.s64 	%rd77, %rd68, %rd76;
	ld.global.u32 	%r57, [%rd77];
	mul.lo.s32 	%r58, %r57, %r56;
	cvt.s64.s32 	%rd78, %r58;
	add.s64 	%rd79, %rd70, %rd78;
	ld.global.u32 	%r59, [%rd75+8];
	add.s64 	%rd80, %rd77, %rd76;
	ld.global.u32 	%r60, [%rd80];
	mul.lo.s32 	%r61, %r60, %r59;
	cvt.s64.s32 	%rd81, %r61;
	add.s64 	%rd82, %rd79, %rd81;
	ld.global.u32 	%r62, [%rd75+12];
	add.s64 	%rd83, %rd80, %rd76;
	ld.global.u32 	%r63, [%rd83];
	mul.lo.s32 	%r64, %r63, %r62;
	cvt.s64.s32 	%rd84, %r64;
	add.s64 	%rd117, %rd82, %rd84;
	add.s32 	%r83, %r83, 4;
$L__BB0_7:
	setp.eq.s32 	%p6, %r12, 0;
	@%p6 bra 	$L__BB0_12;
	setp.eq.s32 	%p7, %r12, 1;
	@%p7 bra 	$L__BB0_10;
	add.s32 	%r65, %r83, %r3;
	mul.wide.u32 	%rd86, %r65, 4;
	add.s64 	%rd87, %rd2, %rd86;
	ld.global.u32 	%r66, [%rd87];
	mad.lo.s32 	%r67, %r83, %r17, %r2;
	mul.wide.s32 	%rd88, %r67, 4;
	add.s64 	%rd89, %rd1, %rd88;
	ld.global.u32 	%r68, [%rd89];
	mul.lo.s32 	%r69, %r68, %r66;
	cvt.s64.s32 	%rd90, %r69;
	add.s64 	%rd91, %rd117, %rd90;
	cvt.u64.u32 	%rd92, %r3;
	cvt.u64.u32 	%rd93, %r83;
	add.s64 	%rd94, %rd93, %rd92;
	shl.b64 	%rd95, %rd94, 2;
	add.s64 	%rd96, %rd2, %rd95;
	ld.global.u32 	%r70, [%rd96+4];
	mul.wide.s32 	%rd97, %r17, 4;
	add.s64 	%rd98, %rd89, %rd97;
	ld.global.u32 	%r71, [%rd98];
	mul.lo.s32 	%r72, %r71, %r70;
	cvt.s64.s32 	%rd99, %r72;
	add.s64 	%rd117, %rd91, %rd99;
	add.s32 	%r83, %r83, 2;
$L__BB0_10:
	and.b32  	%r73, %r17, 1;
	setp.eq.b32 	%p8, %r73, 1;
	not.pred 	%p9, %p8;
	@%p9 bra 	$L__BB0_12;
	add.s32 	%r74, %r83, %r3;
	mul.wide.u32 	%rd100, %r74, 4;
	add.s64 	%rd101, %rd2, %rd100;
	ld.global.u32 	%r75, [%rd101];
	mad.lo.s32 	%r76, %r83, %r17, %r2;
	mul.wide.s32 	%rd102, %r76, 4;
	add.s64 	%rd103, %rd1, %rd102;
	ld.global.u32 	%r77, [%rd103];
	mul.lo.s32 	%r78, %r77, %r75;
	cvt.s64.s32 	%rd104, %r78;
	add.s64 	%rd117, %rd117, %rd104;
$L__BB0_12:
	ld.param.u64 	%rd108, [_Z9matrixMulPiS_S_i_param_2];
	add.s32 	%r79, %r3, %r2;
	cvta.to.global.u64 	%rd105, %rd108;
	mul.wide.s32 	%rd106, %r79, 4;
	add.s64 	%rd107, %rd105, %rd106;
	st.global.u32 	[%rd107], %rd117;
$L__BB0_13:
	ret;

}


// ===== COMPILED SASS (sm_100) =====

	.target	sm_100

	.elftype	@"ET_EXEC"


//--------------------- .note.nv.tkinfo           --------------------------
	.section	.note.nv.tkinfo,"",@"SHT_NOTE"
	.sectionflags	@"SHF_NOTE_NV_TKINFO"
	.tkinfo
        /*0018*/ 	.word	0x00000002
        /*0030*/ 	.string	""
        /*0030*/ 	.string	"ptxas"
        /*0030*/ 	.string	"Cuda compilation tools, release 13.0, V13.0.88"
        /*0030*/ 	.string	"Build cuda_13.0.r13.0/compiler.36424714_0"
        /*0030*/ 	.string	"-arch sm_100 -m 64 "



//--------------------- .note.nv.cuinfo           --------------------------
	.section	.note.nv.cuinfo,"",@"SHT_NOTE"
	.sectionflags	@"SHF_NOTE_NV_CUINFO"
        /*0018*/ 	.short	0x0002
        /*001a*/ 	.short	0x0064
        /*001c*/ 	.short	0x0082
	.zero		2


//--------------------- .nv.info                  --------------------------
	.section	.nv.info,"",@"SHT_CUDA_INFO"
	.align	4


	//----- nvinfo : EIATTR_REGCOUNT
	.align		4
        /*0000*/ 	.byte	0x04, 0x2f
        /*0002*/ 	.short	(.L_1 - .L_0)
	.align		4
.L_0:
        /*0004*/ 	.word	index@(_Z9matrixMulPiS_S_i)
        /*0008*/ 	.word	0x0000001e


	//----- nvinfo : EIATTR_FRAME_SIZE
	.align		4
.L_1:
        /*000c*/ 	.byte	0x04, 0x11
        /*000e*/ 	.short	(.L_3 - .L_2)
	.align		4
.L_2:
        /*0010*/ 	.word	index@(_Z9matrixMulPiS_S_i)
        /*0014*/ 	.word	0x00000000


	//----- nvinfo : EIATTR_MIN_STACK_SIZE
	.align		4
.L_3:
        /*0018*/ 	.byte	0x04, 0x12
        /*001a*/ 	.short	(.L_5 - .L_4)
	.align		4
.L_4:
        /*001c*/ 	.word	index@(_Z9matrixMulPiS_S_i)
        /*0020*/ 	.word	0x00000000
.L_5:


//--------------------- .nv.compat                --------------------------
	.section	.nv.compat,"",@"SHT_CUDA_COMPAT_INFO"
	.align	4
        /*0000*/ 	.byte	0x02, 0x09, 0x00, 0x00, 0x02, 0x02, 0x01, 0x00, 0x02, 0x05, 0x05, 0x00, 0x03, 0x07, 0x01, 0x01
        /*0010*/ 	.byte	0x02, 0x03, 0x00, 0x00, 0x02, 0x06, 0x01, 0x00, 0x04, 0x0b, 0x08, 0x00, 0x09, 0x00, 0x00, 0x00
        /*0020*/ 	.byte	0x00, 0x00, 0x00, 0x00


//--------------------- .nv.info._Z9matrixMulPiS_S_i --------------------------
	.section	.nv.info._Z9matrixMulPiS_S_i,"",@"SHT_CUDA_INFO"
	.sectionflags	@""
	.align	4


	//----- nvinfo : EIATTR_CUDA_API_VERSION
	.align		4
        /*0000*/ 	.byte	0x04, 0x37
        /*0002*/ 	.short	(.L_7 - .L_6)
.L_6:
        /*0004*/ 	.word	0x00000082


	//----- nvinfo : EIATTR_KPARAM_INFO
	.align		4
.L_7:
        /*0008*/ 	.byte	0x04, 0x17
        /*000a*/ 	.short	(.L_9 - .L_8)
.L_8:
        /*000c*/ 	.word	0x00000000
        /*0010*/ 	.short	0x0003
        /*0012*/ 	.short	0x0018
        /*0014*/ 	.byte	0x00, 0xf0, 0x11, 0x00


	//----- nvinfo : EIATTR_KPARAM_INFO
	.align		4
.L_9:
        /*0018*/ 	.byte	0x04, 0x17
        /*001a*/ 	.short	(.L_11 - .L_10)
.L_10:
        /*001c*/ 	.word	0x00000000
        /*0020*/ 	.short	0x0002
        /*0022*/ 	.short	0x0010
        /*0024*/ 	.byte	0x00, 0xf5, 0x21, 0x00


	//----- nvinfo : EIATTR_KPARAM_INFO
	.align		4
.L_11:
        /*0028*/ 	.byte	0x04, 0x17
        /*002a*/ 	.short	(.L_13 - .L_12)
.L_12:
        /*002c*/ 	.word	0x00000000
        /*0030*/ 	.short	0x0001
        /*0032*/ 	.short	0x0008
        /*0034*/ 	.byte	0x00, 0xf5, 0x21, 0x00


	//----- nvinfo : EIATTR_KPARAM_INFO
	.align		4
.L_13:
        /*0038*/ 	.byte	0x04, 0x17
        /*003a*/ 	.short	(.L_15 - .L_14)
.L_14:
        /*003c*/ 	.word	0x00000000
        /*0040*/ 	.short	0x0000
        /*0042*/ 	.short	0x0000
        /*0044*/ 	.byte	0x00, 0xf5, 0x21, 0x00


	//----- nvinfo : EIATTR_SPARSE_MMA_MASK
	.align		4
.L_15:
        /*0048*/ 	.byte	0x03, 0x50
        /*004a*/ 	.short	0x0000


	//----- nvinfo : EIATTR_MAXREG_COUNT
	.align		4
        /*004c*/ 	.byte	0x03, 0x1b
        /*004e*/ 	.short	0x00ff


	//----- nvinfo : EIATTR_MERCURY_ISA_VERSION
	.align		4
        /*0050*/ 	.byte	0x03, 0x5f
        /*0052*/ 	.short	0x0101


	//----- nvinfo : EIATTR_VRC_CTA_INIT_COUNT
	.align		4
        /*0054*/ 	.byte	0x02, 0x4a
	.zero		1
	.zero		1


	//----- nvinfo : EIATTR_EXIT_INSTR_OFFSETS
	.align		4
        /*0058*/ 	.byte	0x04, 0x1c
        /*005a*/ 	.short	(.L_17 - .L_16)


	//   ....[0]....
.L_16:
        /*005c*/ 	.word	0x000000c0


	//   ....[1]....
        /*0060*/ 	.word	0x00000b10


	//----- nvinfo : EIATTR_CBANK_PARAM_SIZE
	.align		4
.L_17:
        /*0064*/ 	.byte	0x03, 0x19
        /*0066*/ 	.short	0x001c


	//----- nvinfo : EIATTR_PARAM_CBANK
	.align		4
        /*0068*/ 	.byte	0x04, 0x0a
        /*006a*/ 	.short	(.L_19 - .L_18)
	.align		4
.L_18:
        /*006c*/ 	.word	index@(.nv.constant0._Z9matrixMulPiS_S_i)
        /*0070*/ 	.short	0x0380
        /*0072*/ 	.short	0x001c


	//----- nvinfo : EIATTR_SW_WAR
	.align		4
.L_19:
        /*0074*/ 	.byte	0x04, 0x36
        /*0076*/ 	.short	(.L_21 - .L_20)
.L_20:
        /*0078*/ 	.word	0x00000008
.L_21:


//--------------------- .nv.callgraph             --------------------------
	.section	.nv.callgraph,"",@"SHT_CUDA_CALLGRAPH"
	.align	4
	.sectionentsize	8
	.align		4
        /*0000*/ 	.word	0x00000000
	.align		4
        /*0004*/ 	.word	0xffffffff
	.align		4
        /*0008*/ 	.word	0x00000000
	.align		4
        /*000c*/ 	.word	0xfffffffe
	.align		4
        /*0010*/ 	.word	0x00000000
	.align		4
        /*0014*/ 	.word	0xfffffffd
	.align		4
        /*0018*/ 	.word	0x00000000
	.align		4
        /*001c*/ 	.word	0xfffffffc


//--------------------- .text._Z9matrixMulPiS_S_i --------------------------
	.section	.text._Z9matrixMulPiS_S_i,"ax",@progbits
	.align	128
        .global         _Z9matrixMulPiS_S_i
        .type           _Z9matrixMulPiS_S_i,@function
        .size           _Z9matrixMulPiS_S_i,(.L_x_5 - _Z9matrixMulPiS_S_i)
        .other          _Z9matrixMulPiS_S_i,@"STO_CUDA_ENTRY STV_DEFAULT"
_Z9matrixMulPiS_S_i:
.text._Z9matrixMulPiS_S_i:
[----:B------:R-:W-:Y:S01]  /*0000*/  LDC R1, c[0x0][0x37c] ;  /* 0x0000df00ff017b82 */ /* 0x000fe20000000800 */
[----:B------:R-:W0:Y:S07]  /*0010*/  S2R R0, SR_TID.Y ;  /* 0x0000000000007919 */ /* 0x000e2e0000002200 */
[----:B------:R-:W0:Y:S01]  /*0020*/  S2UR UR4, SR_CTAID.Y ;  /* 0x00000000000479c3 */ /* 0x000e220000002600 */
[----:B------:R-:W1:Y:S01]  /*0030*/  LDCU UR20, c[0x0][0x398] ;  /* 0x00007300ff1477ac */ /* 0x000e620008000800 */
[----:B------:R-:W2:Y:S06]  /*0040*/  S2R R3, SR_TID.X ;  /* 0x0000000000037919 */ /* 0x000eac0000002100 */
[----:B------:R-:W0:Y:S08]  /*0050*/  LDC R9, c[0x0][0x364] ;  /* 0x0000d900ff097b82 */ /* 0x000e300000000800 */
[----:B------:R-:W2:Y:S08]  /*0060*/  S2UR UR5, SR_CTAID.X ;  /* 0x00000000000579c3 */ /* 0x000eb00000002500 */
[----:B------:R-:W2:Y:S01]  /*0070*/  LDC R2, c[0x0][0x360] ;  /* 0x0000d800ff027b82 */ /* 0x000ea20000000800 */
[----:B0-----:R-:W-:-:S02]  /*0080*/  IMAD R9, R9, UR4, R0 ;  /* 0x0000000409097c24 */ /* 0x001fc4000f8e0200 */
[----:B--2---:R-:W-:-:S05]  /*0090*/  IMAD R0, R2, UR5, R3 ;  /* 0x0000000502007c24 */ /* 0x004fca000f8e0203 */
[----:B------:R-:W-:-:S04]  /*00a0*/  VIMNMX R2, PT, PT, R9, R0, !PT ;  /* 0x0000000009027248 */ /* 0x000fc80007fe0100 */
[----:B-1----:R-:W-:-:S13]  /*00b0*/  ISETP.GE.AND P0, PT, R2, UR20, PT ;  /* 0x0000001402007c0c */ /* 0x002fda000bf06270 */
[----:B------:R-:W-:Y:S05]  /*00c0*/  @P0 EXIT ;  /* 0x000000000000094d */ /* 0x000fea0003800000 */
[----:B------:R-:W-:Y:S01]  /*00d0*/  UISETP.GE.U32.AND UP0, UPT, UR20, 0x8, UPT ;  /* 0x000000081400788c */ /* 0x000fe2000bf06070 */
[----:B------:R-:W-:Y:S02]  /*00e0*/  HFMA2 R8, -RZ, RZ, 0, 0 ;  /* 0x00000000ff087431 */ /* 0x000fe400000001ff */
[----:B------:R-:W-:Y:S01]  /*00f0*/  IMAD R9, R9, UR20, RZ ;  /* 0x0000001409097c24 */ /* 0x000fe2000f8e02ff */
[----:B------:R-:W-:Y:S01]  /*0100*/  UMOV UR4, URZ ;  /* 0x000000ff00047c82 */ /* 0x000fe20008000000 */
[----:B------:R-:W0:Y:S04]  /*0110*/  LDCU.64 UR18, c[0x0][0x358] ;  /* 0x00006b00ff1277ac */ /* 0x000e280008000a00 */
[----:B------:R-:W-:Y:S05]  /*0120*/  BRA.U !UP0, `(.L_x_0) ;  /* 0x00000005081c7547 */ /* 0x000fea000b800000 */
[----:B------:R-:W1:Y:S01]  /*0130*/  LDCU.128 UR24, c[0x0][0x380] ;  /* 0x00007000ff1877ac */ /* 0x000e620008000c00 */
[----:B------:R-:W-:Y:S02]  /*0140*/  MOV R8, RZ ;  /* 0x000000ff00087202 */ /* 0x000fe40000000f00 */
[----:B------:R-:W-:Y:S01]  /*0150*/  MOV R10, R0 ;  /* 0x00000000000a7202 */ /* 0x000fe20000000f00 */
[----:B------:R-:W-:-:S04]  /*0160*/  ULOP3.LUT UR4, UR20, 0x7ffffff8, URZ, 0xc0, !UPT ;  /* 0x7ffffff814047892 */ /* 0x000fc8000f8ec0ff */
[----:B------:R-:W-:Y:S01]  /*0170*/  UIADD3 UR5, UPT, UPT, -UR4, URZ, URZ ;  /* 0x000000ff04057290 */ /* 0x000fe2000fffe1ff */
[----:B-1----:R-:W-:Y:S01]  /*0180*/  MOV R2, UR24 ;  /* 0x0000001800027c02 */ /* 0x002fe20008000f00 */
[----:B------:R-:W-:Y:S01]  /*0190*/  UIMAD.WIDE UR6, UR20, 0x8, UR26 ;  /* 0x00000008140678a5 */ /* 0x000fe2000f8e021a */
[----:B------:R-:W-:Y:S01]  /*01a0*/  MOV R3, UR25 ;  /* 0x0000001900037c02 */ /* 0x000fe20008000f00 */
[----:B------:R-:W-:Y:S02]  /*01b0*/  UIMAD.WIDE UR8, UR20, 0xc, UR26 ;  /* 0x0000000c140878a5 */ /* 0x000fe4000f8e021a */
[----:B------:R-:W-:Y:S01]  /*01c0*/  UIMAD.WIDE UR10, UR20, 0x10, UR26 ;  /* 0x00000010140a78a5 */ /* 0x000fe2000f8e021a */
[----:B------:R-:W-:Y:S01]  /*01d0*/  IMAD.WIDE.U32 R2, R9, 0x4, R2 ;  /* 0x0000000409027825 */ /* 0x000fe200078e0002 */
[----:B------:R-:W-:Y:S02]  /*01e0*/  UIMAD.WIDE UR12, UR20, 0x14, UR26 ;  /* 0x00000014140c78a5 */ /* 0x000fe4000f8e021a */
[----:B------:R-:W-:Y:S01]  /*01f0*/  UIMAD.WIDE UR14, UR20, 0x18, UR26 ;  /* 0x00000018140e78a5 */ /* 0x000fe2000f8e021a */
[----:B------:R-:W-:Y:S01]  /*0200*/  IADD3 R4, P0, PT, R2, 0x10, RZ ;  /* 0x0000001002047810 */ /* 0x000fe20007f1e0ff */
[----:B------:R-:W-:-:S04]  /*0210*/  UIMAD.WIDE UR16, UR20, 0x1c, UR26 ;  /* 0x0000001c141078a5 */ /* 0x000fc8000f8e021a */
[----:B------:R-:W-:-:S08]  /*0220*/  IMAD.X R5, RZ, RZ, R3, P0 ;  /* 0x000000ffff057224 */ /* 0x000fd000000e0603 */
.L_x_1:
[----:B------:R-:W-:Y:S01]  /*0230*/  UIMAD.WIDE UR22, UR20, 0x4, UR26 ;  /* 0x00000004141678a5 */ /* 0x000fe2000f8e021a */
[----:B------:R-:W-:Y:S01]  /*0240*/  HFMA2 R7, -RZ, RZ, 0, 2.384185791015625e-07 ;  /* 0x00000004ff077431 */ /* 0x000fe200000001ff */
[----:B------:R-:W-:Y:S01]  /*0250*/  MOV R21, 0x4 ;  /* 0x0000000400157802 */ /* 0x000fe20000000f00 */
[----:B------:R-:W-:Y:S01]  /*0260*/  IMAD.MOV.U32 R27, RZ, RZ, 0x4 ;  /* 0x00000004ff1b7424 */ /* 0x000fe200078e00ff */
[----:B------:R-:W-:Y:S02]  /*0270*/  MOV R19, 0x4 ;  /* 0x0000000400137802 */ /* 0x000fe40000000f00 */
[----:B------:R-:W-:Y:S01]  /*0280*/  MOV R2, UR22 ;  /* 0x0000001600027c02 */ /* 0x000fe20008000f00 */
[----:B------:R-:W-:Y:S02]  /*0290*/  IMAD.U32 R3, RZ, RZ, UR23 ;  /* 0x00000017ff037e24 */ /* 0x000fe4000f8e00ff */
[----:B------:R-:W-:Y:S02]  /*02a0*/  HFMA2 R15, -RZ, RZ, 0, 2.384185791015625e-07 ;  /* 0x00000004ff0f7431 */ /* 0x000fe400000001ff */
[----:B------:R-:W-:-:S04]  /*02b0*/  IMAD.WIDE R20, R10, R21, UR26 ;  /* 0x0000001a0a147e25 */ /* 0x000fc8000f8e0215 */
[C---:B------:R-:W-:Y:S01]  /*02c0*/  IMAD.WIDE R2, R10.reuse, 0x4, R2 ;  /* 0x000000040a027825 */ /* 0x040fe200078e0202 */
[----:B0-----:R-:W2:Y:S03]  /*02d0*/  LDG.E R11, desc[UR18][R20.64] ;  /* 0x00000012140b7981 */ /* 0x001ea6000c1e1900 */
[C---:B------:R-:W-:Y:S01]  /*02e0*/  IMAD.WIDE R6, R10.reuse, R7, UR6 ;  /* 0x000000060a067e25 */ /* 0x040fe2000f8e0207 */
[----:B------:R0:W3:Y:S03]  /*02f0*/  LDG.E R17, desc[UR18][R2.64] ;  /* 0x0000001202117981 */ /* 0x0000e6000c1e1900 */
[C---:B------:R-:W-:Y:S01]  /*0300*/  IMAD.WIDE R26, R10.reuse, R27, UR8 ;  /* 0x000000080a1a7e25 */ /* 0x040fe2000f8e021b */
[----:B------:R1:W4:Y:S03]  /*0310*/  LDG.E R13, desc[UR18][R6.64] ;  /* 0x00000012060d7981 */ /* 0x000326000c1e1900 */
[----:B------:R-:W-:Y:S01]  /*0320*/  IMAD.WIDE R18, R10, R19, UR10 ;  /* 0x0000000a0a127e25 */ /* 0x000fe2000f8e0213 */
[----:B------:R-:W5:Y:S01]  /*0330*/  LDG.E R12, desc[UR18][R26.64] ;  /* 0x000000121a0c7981 */ /* 0x000f62000c1e1900 */
[----:B0-----:R-:W-:-:S02]  /*0340*/  MOV R2, R4 ;  /* 0x0000000400027202 */ /* 0x001fc40000000f00 */
[----:B------:R-:W-:Y:S01]  /*0350*/  MOV R3, R5 ;  /* 0x0000000500037202 */ /* 0x000fe20000000f00 */
[----:B-1----:R-:W-:Y:S02]  /*0360*/  HFMA2 R7, -RZ, RZ, 0, 2.384185791015625e-07 ;  /* 0x00000004ff077431 */ /* 0x002fe400000001ff */
[----:B------:R-:W-:Y:S01]  /*0370*/  IMAD.WIDE R14, R10, R15, UR12 ;  /* 0x0000000c0a0e7e25 */ /* 0x000fe2000f8e020f */
[----:B------:R-:W5:Y:S04]  /*0380*/  LDG.E R16, desc[UR18][R18.64] ;  /* 0x0000001212107981 */ /* 0x000f68000c1e1900 */
[----:B------:R-:W2:Y:S01]  /*0390*/  LDG.E R22, desc[UR18][R2.64+-0x10] ;  /* 0xfffff01202167981 */ /* 0x000ea2000c1e1900 */
[----:B------:R-:W-:-:S03]  /*03a0*/  IMAD.MOV.U32 R5, RZ, RZ, 0x4 ;  /* 0x00000004ff057424 */ /* 0x000fc600078e00ff */
[----:B------:R-:W3:Y:S01]  /*03b0*/  LDG.E R20, desc[UR18][R2.64+-0xc] ;  /* 0xfffff41202147981 */ /* 0x000ee2000c1e1900 */
[----:B------:R-:W-:-:S03]  /*03c0*/  IMAD.WIDE R4, R10, R5, UR14 ;  /* 0x0000000e0a047e25 */ /* 0x000fc6000f8e0205 */
[----:B------:R-:W4:Y:S01]  /*03d0*/  LDG.E R24, desc[UR18][R2.64+-0x8] ;  /* 0xfffff81202187981 */ /* 0x000f22000c1e1900 */
[----:B------:R-:W-:-:S03]  /*03e0*/  IMAD.WIDE R6, R10, R7, UR16 ;  /* 0x000000100a067e25 */ /* 0x000fc6000f8e0207 */
[----:B------:R-:W5:Y:S04]  /*03f0*/  LDG.E R25, desc[UR18][R2.64+-0x4] ;  /* 0xfffffc1202197981 */ /* 0x000f68000c1e1900 */
[----:B------:R-:W5:Y:S04]  /*0400*/  LDG.E R14, desc[UR18][R14.64] ;  /* 0x000000120e0e7981 */ /* 0x000f68000c1e1900 */
[----:B------:R-:W5:Y:S04]  /*0410*/  LDG.E R21, desc[UR18][R2.64] ;  /* 0x0000001202157981 */ /* 0x000f68000c1e1900 */
[----:B------:R-:W5:Y:S04]  /*0420*/  LDG.E R19, desc[UR18][R2.64+0x4] ;  /* 0x0000041202137981 */ /* 0x000f68000c1e1900 */
[----:B------:R-:W5:Y:S04]  /*0430*/  LDG.E R4, desc[UR18][R4.64] ;  /* 0x0000001204047981 */ /* 0x000f68000c1e1900 */
[----:B------:R-:W5:Y:S04]  /*0440*/  LDG.E R23, desc[UR18][R2.64+0x8] ;  /* 0x0000081202177981 */ /* 0x000f68000c1e1900 */
[----:B------:R0:W5:Y:S04]  /*0450*/  LDG.E R6, desc[UR18][R6.64] ;  /* 0x0000001206067981 */ /* 0x000168000c1e1900 */
[----:B------:R-:W5:Y:S01]  /*0460*/  LDG.E R15, desc[UR18][R2.64+0xc] ;  /* 0x00000c12020f7981 */ /* 0x000f62000c1e1900 */
[----:B------:R-:W-:-:S04]  /*0470*/  UIADD3 UR5, UPT, UPT, UR5, 0x8, URZ ;  /* 0x0000000805057890 */ /* 0x000fc8000fffe0ff */
[----:B------:R-:W-:Y:S01]  /*0480*/  UISETP.NE.AND UP0, UPT, UR5, URZ, UPT ;  /* 0x000000ff0500728c */ /* 0x000fe2000bf05270 */
[----:B0-----:R-:W-:-:S05]  /*0490*/  MOV R7, UR20 ;  /* 0x0000001400077c02 */ /* 0x001fca0008000f00 */
[----:B------:R-:W-:Y:S02]  /*04a0*/  IMAD R10, R7, 0x8, R10 ;  /* 0x00000008070a7824 */ /* 0x000fe400078e020a */
[----:B--2---:R-:W-:Y:S02]  /*04b0*/  IMAD R11, R22, R11, RZ ;  /* 0x0000000b160b7224 */ /* 0x004fe400078e02ff */
[----:B---3--:R-:W-:Y:S02]  /*04c0*/  IMAD R17, R20, R17, RZ ;  /* 0x0000001114117224 */ /* 0x008fe400078e02ff */
[----:B----4-:R-:W-:-:S03]  /*04d0*/  IMAD R13, R24, R13, RZ ;  /* 0x0000000d180d7224 */ /* 0x010fc600078e02ff */
[----:B------:R-:W-:Y:S01]  /*04e0*/  IADD3 R11, PT, PT, R17, R8, R11 ;  /* 0x00000008110b7210 */ /* 0x000fe20007ffe00b */
[----:B-----5:R-:W-:-:S05]  /*04f0*/  IMAD R12, R25, R12, RZ ;  /* 0x0000000c190c7224 */ /* 0x020fca00078e02ff */
[----:B------:R-:W-:Y:S01]  /*0500*/  IADD3 R12, PT, PT, R12, R11, R13 ;  /* 0x0000000b0c0c7210 */ /* 0x000fe20007ffe00d */
[----:B------:R-:W-:Y:S02]  /*0510*/  IMAD R16, R21, R16, RZ ;  /* 0x0000001015107224 */ /* 0x000fe400078e02ff */
[----:B------:R-:W-:-:S05]  /*0520*/  IMAD R19, R19, R14, RZ ;  /* 0x0000000e13137224 */ /* 0x000fca00078e02ff */
[----:B------:R-:W-:Y:S01]  /*0530*/  IADD3 R16, PT, PT, R19, R12, R16 ;  /* 0x0000000c13107210 */ /* 0x000fe20007ffe010 */
[----:B------:R-:W-:Y:S01]  /*0540*/  IMAD R23, R23, R4, RZ ;  /* 0x0000000417177224 */ /* 0x000fe200078e02ff */
[----:B------:R-:W-:Y:S01]  /*0550*/  IADD3 R4, P0, PT, R2, 0x20, RZ ;  /* 0x0000002002047810 */ /* 0x000fe20007f1e0ff */
[----:B------:R-:W-:-:S03]  /*0560*/  IMAD R6, R15, R6, RZ ;  /* 0x000000060f067224 */ /* 0x000fc600078e02ff */
[----:B------:R-:W-:Y:S02]  /*0570*/  IADD3.X R5, PT, PT, RZ, R3, RZ, P0, !PT ;  /* 0x00000003ff057210 */ /* 0x000fe400007fe4ff */
[----:B------:R-:W-:Y:S01]  /*0580*/  IADD3 R8, PT, PT, R6, R16, R23 ;  /* 0x0000001006087210 */ /* 0x000fe20007ffe017 */
[----:B------:R-:W-:Y:S06]  /*0590*/  BRA.U UP0, `(.L_x_1) ;  /* 0xfffffffd00247547 */ /* 0x000fec000b83ffff */
.L_x_0:
[----:B------:R-:W-:-:S04]  /*05a0*/  ULOP3.LUT UR6, UR20, 0x7, URZ, 0xc0, !UPT ;  /* 0x0000000714067892 */ /* 0x000fc8000f8ec0ff */
[----:B------:R-:W-:-:S09]  /*05b0*/  UISETP.NE.AND UP0, UPT, UR6, URZ, UPT ;  /* 0x000000ff0600728c */ /* 0x000fd2000bf05270 */
[----:B------:R-:W-:Y:S05]  /*05c0*/  BRA.U !UP0, `(.L_x_2) ;  /* 0x0000000508407547 */ /* 0x000fea000b800000 */
[----:B------:R-:W-:Y:S02]  /*05d0*/  UISETP.GE.U32.AND UP0, UPT, UR6, 0x4, UPT ;  /* 0x000000040600788c */ /* 0x000fe4000bf06070 */
[----:B------:R-:W-:-:S04]  /*05e0*/  ULOP3.LUT UR5, UR20, 0x3, URZ, 0xc0, !UPT ;  /* 0x0000000314057892 */ /* 0x000fc8000f8ec0ff */
[----:B------:R-:W-:-:S03]  /*05f0*/  UISETP.NE.AND UP1, UPT, UR5, URZ, UPT ;  /* 0x000000ff0500728c */ /* 0x000fc6000bf25270 */
[----:B------:R-:W-:Y:S08]  /*0600*/  BRA.U !UP0, `(.L_x_3) ;  /* 0x0000000108807547 */ /* 0x000ff0000b800000 */
[----:B------:R-:W1:Y:S01]  /*0610*/  LDC.64 R6, c[0x0][0x388] ;  /* 0x0000e200ff067b82 */ /* 0x000e620000000a00 */
[----:B------:R-:W-:Y:S01]  /*0620*/  MOV R3, UR4 ;  /* 0x0000000400037c02 */ /* 0x000fe20008000f00 */
[----:B------:R-:W2:Y:S01]  /*0630*/  LDCU.64 UR6, c[0x0][0x380] ;  /* 0x00007000ff0677ac */ /* 0x000ea20008000a00 */
[----:B------:R-:W-:Y:S01]  /*0640*/  MOV R11, UR20 ;  /* 0x00000014000b7c02 */ /* 0x000fe20008000f00 */
[----:B------:R-:W-:Y:S01]  /*0650*/  IMAD.U32 R15, RZ, RZ, UR20 ;  /* 0x00000014ff0f7e24 */ /* 0x000fe2000f8e00ff */
[----:B------:R-:W-:Y:S01]  /*0660*/  IADD3 R13, PT, PT, R9, UR4, RZ ;  /* 0x00000004090d7c10 */ /* 0x000fe2000fffe0ff */
[----:B------:R-:W-:Y:S02]  /*0670*/  IMAD R3, R3, UR20, R0 ;  /* 0x0000001403037c24 */ /* 0x000fe4000f8e0200 */
[----:B------:R-:W3:Y:S02]  /*0680*/  LDC.64 R4, c[0x0][0x380] ;  /* 0x0000e000ff047b82 */ /* 0x000ee40000000a00 */
[----:B-1----:R-:W-:Y:S01]  /*0690*/  IMAD.WIDE R6, R3, 0x4, R6 ;  /* 0x0000000403067825 */ /* 0x002fe200078e0206 */
[----:B------:R-:W-:-:S04]  /*06a0*/  IADD3 R3, P0, PT, R9, UR4, RZ ;  /* 0x0000000409037c10 */ /* 0x000fc8000ff1e0ff */
[----:B------:R-:W-:Y:S01]  /*06b0*/  IADD3.X R14, PT, PT, RZ, RZ, RZ, P0, !PT ;  /* 0x000000ffff0e7210 */ /* 0x000fe200007fe4ff */
[----:B------:R-:W-:Y:S01]  /*06c0*/  IMAD.WIDE R10, R11, 0x4, R6 ;  /* 0x000000040b0a7825 */ /* 0x000fe200078e0206 */
[----:B--2---:R-:W-:Y:S01]  /*06d0*/  LEA R2, P0, R3, UR6, 0x2 ;  /* 0x0000000603027c11 */ /* 0x004fe2000f8010ff */
[----:B0-----:R-:W2:Y:S02]  /*06e0*/  LDG.E R7, desc[UR18][R6.64] ;  /* 0x0000001206077981 */ /* 0x001ea4000c1e1900 */
[----:B---3--:R-:W-:Y:S01]  /*06f0*/  IMAD.WIDE.U32 R12, R13, 0x4, R4 ;  /* 0x000000040d0c7825 */ /* 0x008fe200078e0004 */
[----:B------:R-:W-:-:S03]  /*0700*/  LEA.HI.X R3, R3, UR7, R14, 0x2, P0 ;  /* 0x0000000703037c11 */ /* 0x000fc600080f140e */
[C---:B------:R-:W-:Y:S02]  /*0710*/  IMAD.WIDE R4, R15.reuse, 0x4, R10 ;  /* 0x000000040f047825 */ /* 0x040fe400078e020a */
[----:B------:R-:W2:Y:S02]  /*0720*/  LDG.E R12, desc[UR18][R12.64] ;  /* 0x000000120c0c7981 */ /* 0x000ea4000c1e1900 */
[----:B------:R-:W-:Y:S02]  /*0730*/  IMAD.WIDE R14, R15, 0x4, R4 ;  /* 0x000000040f0e7825 */ /* 0x000fe400078e0204 */
[----:B------:R-:W3:Y:S04]  /*0740*/  LDG.E R11, desc[UR18][R10.64] ;  /* 0x000000120a0b7981 */ /* 0x000ee8000c1e1900 */
[----:B------:R-:W3:Y:S04]  /*0750*/  LDG.E R16, desc[UR18][R2.64+0x4] ;  /* 0x0000041202107981 */ /* 0x000ee8000c1e1900 */
[----:B------:R-:W4:Y:S04]  /*0760*/  LDG.E R18, desc[UR18][R2.64+0x8] ;  /* 0x0000081202127981 */ /* 0x000f28000c1e1900 */
[----:B------:R-:W5:Y:S04]  /*0770*/  LDG.E R19, desc[UR18][R2.64+0xc] ;  /* 0x00000c1202137981 */ /* 0x000f68000c1e1900 */
[----:B------:R-:W4:Y:S04]  /*0780*/  LDG.E R5, desc[UR18][R4.64] ;  /* 0x0000001204057981 */ /* 0x000f28000c1e1900 */
[----:B------:R-:W5:Y:S01]  /*0790*/  LDG.E R14, desc[UR18][R14.64] ;  /* 0x000000120e0e7981 */ /* 0x000f62000c1e1900 */
[----:B------:R-:W-:Y:S01]  /*07a0*/  UIADD3 UR4, UPT, UPT, UR4, 0x4, URZ ;  /* 0x0000000404047890 */ /* 0x000fe2000fffe0ff */
[----:B--2---:R-:W-:-:S02]  /*07b0*/  IMAD R17, R12, R7, RZ ;  /* 0x000000070c117224 */ /* 0x004fc400078e02ff */
[----:B---3--:R-:W-:-:S05]  /*07c0*/  IMAD R16, R16, R11, RZ ;  /* 0x0000000b10107224 */ /* 0x008fca00078e02ff */
[----:B------:R-:W-:Y:S01]  /*07d0*/  IADD3 R8, PT, PT, R16, R8, R17 ;  /* 0x0000000810087210 */ /* 0x000fe20007ffe011 */
[----:B----4-:R-:W-:Y:S02]  /*07e0*/  IMAD R18, R18, R5, RZ ;  /* 0x0000000512127224 */ /* 0x010fe400078e02ff */
[----:B-----5:R-:W-:-:S05]  /*07f0*/  IMAD R19, R19, R14, RZ ;  /* 0x0000000e13137224 */ /* 0x020fca00078e02ff */
[----:B------:R-:W-:-:S07]  /*0800*/  IADD3 R8, PT, PT, R19, R8, R18 ;  /* 0x0000000813087210 */ /* 0x000fce0007ffe012 */
.L_x_3:
[----:B------:R-:W-:Y:S05]  /*0810*/  BRA.U !UP1, `(.L_x_2) ;  /* 0x0000000109ac7547 */ /* 0x000fea000b800000 */
[----:B------:R-:W-:Y:S01]  /*0820*/  UISETP.NE.AND UP0, UPT, UR5, 0x1, UPT ;  /* 0x000000010500788c */ /* 0x000fe2000bf05270 */
[----:B------:R-:W-:Y:S01]  /*0830*/  MOV R5, UR4 ;  /* 0x0000000400057c02 */ /* 0x000fe20008000f00 */
[----:B------:R-:W-:Y:S02]  /*0840*/  ULOP3.LUT UR5, UR20, 0x1, URZ, 0xc0, !UPT ;  /* 0x0000000114057892 */ /* 0x000fe4000f8ec0ff */
[----:B------:R-:W-:Y:S02]  /*0850*/  IMAD.U32 R15, RZ, RZ, UR20 ;  /* 0x00000014ff0f7e24 */ /* 0x000fe4000f8e00ff */
[----:B------:R-:W-:Y:S01]  /*0860*/  UISETP.NE.U32.AND UP1, UPT, UR5, 0x1, UPT ;  /* 0x000000010500788c */ /* 0x000fe2000bf25070 */
[----:B------:R-:W-:-:S04]  /*0870*/  PLOP3.LUT P1, PT, PT, PT, UP0, 0x80, 0x8 ;  /* 0x000000000008781c */ /* 0x000fc80003f2f008 */
[----:B------:R-:W1:Y:S01]  /*0880*/  @UP0 LDCU.128 UR8, c[0x0][0x380] ;  /* 0x00007000ff0807ac */ /* 0x000e620008000c00 */
[----:B------:R-:W-:Y:S01]  /*0890*/  PLOP3.LUT P0, PT, PT, PT, UP1, 0x80, 0x8 ;  /* 0x000000000008781c */ /* 0x000fe20003f0f018 */
[----:B------:R-:W2:Y:S07]  /*08a0*/  @UP0 LDCU.64 UR6, c[0x0][0x380] ;  /* 0x00007000ff0607ac */ /* 0x000eae0008000a00 */
[----:B------:R-:W-:Y:S01]  /*08b0*/  @P1 IADD3 R3, PT, PT, R9, UR4, RZ ;  /* 0x0000000409031c10 */ /* 0x000fe2000fffe0ff */
[----:B------:R-:W-:Y:S01]  /*08c0*/  @P1 IMAD R5, R5, UR20, R0 ;  /* 0x0000001405051c24 */ /* 0x000fe2000f8e0200 */
[----:B------:R-:W-:Y:S01]  /*08d0*/  @P1 IADD3 R2, P2, PT, R9, UR4, RZ ;  /* 0x0000000409021c10 */ /* 0x000fe2000ff5e0ff */
[----:B------:R-:W-:Y:S01]  /*08e0*/  @UP0 UIADD3 UR4, UPT, UPT, UR4, 0x2, URZ ;  /* 0x0000000204040890 */ /* 0x000fe2000fffe0ff */
[----:B-1----:R-:W-:Y:S01]  /*08f0*/  IMAD.U32 R6, RZ, RZ, UR8 ;  /* 0x00000008ff067e24 */ /* 0x002fe2000f8e00ff */
[----:B------:R-:W-:-:S02]  /*0900*/  MOV R7, UR9 ;  /* 0x0000000900077c02 */ /* 0x000fc40008000f00 */
[----:B------:R-:W-:Y:S02]  /*0910*/  MOV R10, UR10 ;  /* 0x0000000a000a7c02 */ /* 0x000fe40008000f00 */
[----:B------:R-:W-:Y:S01]  /*0920*/  MOV R11, UR11 ;  /* 0x0000000b000b7c02 */ /* 0x000fe20008000f00 */
[----:B------:R-:W1:Y:S01]  /*0930*/  @!UP1 LDCU.128 UR8, c[0x0][0x380] ;  /* 0x00007000ff0897ac */ /* 0x000e620008000c00 */
[----:B------:R-:W-:Y:S01]  /*0940*/  @P1 IMAD.WIDE.U32 R6, R3, 0x4, R6 ;  /* 0x0000000403061825 */ /* 0x000fe200078e0006 */
[----:B------:R-:W-:Y:S02]  /*0950*/  @P1 IADD3.X R3, PT, PT, RZ, RZ, RZ, P2, !PT ;  /* 0x000000ffff031210 */ /* 0x000fe400017fe4ff */
[C---:B--2---:R-:W-:Y:S01]  /*0960*/  @P1 LEA R12, P2, R2.reuse, UR6, 0x2 ;  /* 0x00000006020c1c11 */ /* 0x044fe2000f8410ff */
[----:B------:R-:W-:Y:S01]  /*0970*/  @P1 IMAD.WIDE R10, R5, 0x4, R10 ;  /* 0x00000004050a1825 */ /* 0x000fe200078e020a */
[----:B------:R-:W-:Y:S01]  /*0980*/  MOV R19, UR4 ;  /* 0x0000000400137c02 */ /* 0x000fe20008000f00 */
[----:B0-----:R-:W2:Y:S01]  /*0990*/  @P1 LDG.E R6, desc[UR18][R6.64] ;  /* 0x0000001206061981 */ /* 0x001ea2000c1e1900 */
[----:B------:R-:W-:Y:S01]  /*09a0*/  @P1 LEA.HI.X R13, R2, UR7, R3, 0x2, P2 ;  /* 0x00000007020d1c11 */ /* 0x000fe200090f1403 */
[----:B------:R-:W-:Y:S01]  /*09b0*/  @P1 IMAD.WIDE R14, R15, 0x4, R10 ;  /* 0x000000040f0e1825 */ /* 0x000fe200078e020a */
[----:B------:R-:W-:Y:S01]  /*09c0*/  @!P0 IADD3 R17, PT, PT, R9, UR4, RZ ;  /* 0x0000000409118c10 */ /* 0x000fe2000fffe0ff */
[----:B------:R-:W2:Y:S02]  /*09d0*/  @P1 LDG.E R11, desc[UR18][R10.64] ;  /* 0x000000120a0b1981 */ /* 0x000ea4000c1e1900 */
[----:B------:R-:W-:-:S02]  /*09e0*/  @!P0 IMAD R19, R19, UR20, R0 ;  /* 0x0000001413138c24 */ /* 0x000fc4000f8e0200 */
[----:B------:R-:W3:Y:S01]  /*09f0*/  @P1 LDG.E R15, desc[UR18][R14.64] ;  /* 0x000000120e0f1981 */ /* 0x000ee2000c1e1900 */
[----:B-1----:R-:W-:Y:S01]  /*0a00*/  MOV R2, UR8 ;  /* 0x0000000800027c02 */ /* 0x002fe20008000f00 */
[----:B------:R-:W-:Y:S01]  /*0a10*/  IMAD.U32 R3, RZ, RZ, UR9 ;  /* 0x00000009ff037e24 */ /* 0x000fe2000f8e00ff */
[----:B------:R-:W-:Y:S01]  /*0a20*/  MOV R4, UR10 ;  /* 0x0000000a00047c02 */ /* 0x000fe20008000f00 */
[----:B------:R-:W3:Y:S01]  /*0a30*/  @P1 LDG.E R12, desc[UR18][R12.64+0x4] ;  /* 0x000004120c0c1981 */ /* 0x000ee2000c1e1900 */
[----:B------:R-:W-:Y:S01]  /*0a40*/  MOV R5, UR11 ;  /* 0x0000000b00057c02 */ /* 0x000fe20008000f00 */
[----:B------:R-:W-:-:S04]  /*0a50*/  @!P0 IMAD.WIDE.U32 R2, R17, 0x4, R2 ;  /* 0x0000000411028825 */ /* 0x000fc800078e0002 */
[----:B------:R-:W-:Y:S02]  /*0a60*/  @!P0 IMAD.WIDE R4, R19, 0x4, R4 ;  /* 0x0000000413048825 */ /* 0x000fe400078e0204 */
[----:B------:R-:W4:Y:S04]  /*0a70*/  @!P0 LDG.E R3, desc[UR18][R2.64] ;  /* 0x0000001202038981 */ /* 0x000f28000c1e1900 */
[----:B------:R-:W4:Y:S01]  /*0a80*/  @!P0 LDG.E R4, desc[UR18][R4.64] ;  /* 0x0000001204048981 */ /* 0x000f22000c1e1900 */
[----:B--2---:R-:W-:Y:S02]  /*0a90*/  @P1 IMAD R11, R6, R11, RZ ;  /* 0x0000000b060b1224 */ /* 0x004fe400078e02ff */
[----:B---3--:R-:W-:-:S05]  /*0aa0*/  @P1 IMAD R15, R12, R15, RZ ;  /* 0x0000000f0c0f1224 */ /* 0x008fca00078e02ff */
[----:B------:R-:W-:-:S05]  /*0ab0*/  @P1 IADD3 R8, PT, PT, R15, R8, R11 ;  /* 0x000000080f081210 */ /* 0x000fca0007ffe00b */
[----:B----4-:R-:W-:-:S07]  /*0ac0*/  @!P0 IMAD R8, R3, R4, R8 ;  /* 0x0000000403088224 */ /* 0x010fce00078e0208 */
.L_x_2:
[----:B------:R-:W1:Y:S01]  /*0ad0*/  LDC.64 R2, c[0x0][0x390] ;  /* 0x0000e400ff027b82 */ /* 0x000e620000000a00 */
[----:B------:R-:W-:-:S05]  /*0ae0*/  IADD3 R9, PT, PT, R0, R9, RZ ;  /* 0x0000000900097210 */ /* 0x000fca0007ffe0ff */
[----:B-1----:R-:W-:-:S05]  /*0af0*/  IMAD.WIDE R2, R9, 0x4, R2 ;  /* 0x0000000409027825 */ /* 0x002fca00078e0202 */
[----:B0-----:R-:W-:Y:S01]  /*0b00*/  STG.E desc[UR18][R2.64], R8 ;  /* 0x0000000802007986 */ /* 0x001fe2000c101912 */
[----:B------:R-:W-:Y:S05]  /*0b10*/  EXIT ;  /* 0x000000000000794d */ /* 0x000fea0003800000 */
.L_x_4:
[----:B------:R-:W-:-:S00]  /*0b20*/  BRA `(.L_x_4) ;  /* 0xfffffffc00fc7947 */ /* 0x000fc0000383ffff */
[----:B------:R-:W-:-:S00]  /*0b30*/  NOP ;  /* 0x0000000000007918 */ /* 0x000fc00000000000 */
        /* <DEDUP_REMOVED lines=12> */
.L_x_5:


//--------------------- .nv.shared.reserved.0     --------------------------
	.section	.nv.shared.reserved.0,"aw",@nobits
	.weak		__nv_reservedSMEM_offset_0_alias
	.size		__nv_reservedSMEM_offset_0_alias, 0, 64
	.other		__nv_reservedSMEM_offset_0_alias,@"STO_CUDA_RESERVED_SHARED STV_DEFAULT"
__nv_reservedSMEM_offset_0_alias:
	.zero		0
	.zero		64


//--------------------- .nv.constant0._Z9matrixMulPiS_S_i --------------------------
	.section	.nv.constant0._Z9matrixMulPiS_S_i,"a",@progbits
	.sectionflags	@""
	.align	4
.nv.constant0._Z9matrixMulPiS_S_i:
	.zero		924


//--------------------- SYMBOLS --------------------------

	.type		.nv.reservedSmem.offset0,@object
	.size		.nv.reservedSmem.offset0,0x4
